//
// Generated by NVIDIA NVVM Compiler
//
// Compiler Build ID: CL-36424714
// Cuda compilation tools, release 13.0, V13.0.88
// Based on NVVM 20.0.0
//

.version 9.0
.target sm_100
.address_size 64

	// .globl	_Z6kernelPfS_i
.global .align 4 .b8 __cudart_i2opi_f[24] = {65, 144, 67, 60, 153, 149, 98, 219, 192, 221, 52, 245, 209, 87, 39, 252, 41, 21, 68, 78, 110, 131, 249, 162};

.visible .entry _Z6kernelPfS_i(
	.param .u64 .ptr .align 1 _Z6kernelPfS_i_param_0,
	.param .u64 .ptr .align 1 _Z6kernelPfS_i_param_1,
	.param .u32 _Z6kernelPfS_i_param_2
)
{
	.local .align 4 .b8 	__local_depot0[28];
	.reg .b64 	%SP;
	.reg .b64 	%SPL;
	.reg .pred 	%p<15>;
	.reg .b32 	%r<77>;
	.reg .b32 	%f<53>;
	.reg .b64 	%rd<46>;
	.reg .b64 	%fd<5>;

	mov.u64 	%SPL, __local_depot0;
	ld.param.u64 	%rd16, [_Z6kernelPfS_i_param_0];
	ld.param.u64 	%rd17, [_Z6kernelPfS_i_param_1];
	ld.param.u32 	%r29, [_Z6kernelPfS_i_param_2];
	add.u64 	%rd1, %SPL, 0;
	mov.u32 	%r30, %ctaid.x;
	mov.u32 	%r31, %ntid.x;
	mov.u32 	%r32, %tid.x;
	mad.lo.s32 	%r33, %r30, %r31, %r32;
	add.s32 	%r1, %r33, %r29;
	cvt.rn.f32.u32 	%f1, %r1;
	mul.f32 	%f11, %f1, 0f3F22F983;
	cvt.rni.s32.f32 	%r76, %f11;
	cvt.rn.f32.s32 	%f12, %r76;
	fma.rn.f32 	%f13, %f12, 0fBFC90FDA, %f1;
	fma.rn.f32 	%f14, %f12, 0fB3A22168, %f13;
	fma.rn.f32 	%f52, %f12, 0fA7C234C5, %f14;
	abs.f32 	%f3, %f1;
	setp.ltu.f32 	%p1, %f3, 0f47CE4780;
	mov.u32 	%r72, %r76;
	mov.f32 	%f51, %f52;
	@%p1 bra 	$L__BB0_8;
	setp.neu.f32 	%p2, %f3, 0f7F800000;
	@%p2 bra 	$L__BB0_3;
	mov.f32 	%f17, 0f00000000;
	mul.rn.f32 	%f51, %f1, %f17;
	mov.b32 	%r72, 0;
	bra.uni 	$L__BB0_8;
$L__BB0_3:
	mov.b32 	%r3, %f1;
	shl.b32 	%r35, %r3, 8;
	or.b32  	%r4, %r35, -2147483648;
	mov.b64 	%rd42, 0;
	mov.b32 	%r69, 0;
	mov.u64 	%rd40, __cudart_i2opi_f;
	mov.u64 	%rd41, %rd1;
$L__BB0_4:
	.pragma "nounroll";
	ld.global.nc.u32 	%r36, [%rd40];
	mad.wide.u32 	%rd21, %r36, %r4, %rd42;
	shr.u64 	%rd42, %rd21, 32;
	st.local.u32 	[%rd41], %rd21;
	add.s32 	%r69, %r69, 1;
	add.s64 	%rd41, %rd41, 4;
	add.s64 	%rd40, %rd40, 4;
	setp.ne.s32 	%p3, %r69, 6;
	@%p3 bra 	$L__BB0_4;
	shr.u32 	%r37, %r3, 23;
	st.local.u32 	[%rd1+24], %rd42;
	and.b32  	%r7, %r37, 31;
	add.s32 	%r38, %r37, -128;
	shr.u32 	%r39, %r38, 5;
	mul.wide.u32 	%rd22, %r39, 4;
	sub.s64 	%rd8, %rd1, %rd22;
	ld.local.u32 	%r70, [%rd8+24];
	ld.local.u32 	%r71, [%rd8+20];
	setp.eq.s32 	%p4, %r7, 0;
	@%p4 bra 	$L__BB0_7;
	shf.l.wrap.b32 	%r70, %r71, %r70, %r7;
	ld.local.u32 	%r40, [%rd8+16];
	shf.l.wrap.b32 	%r71, %r40, %r71, %r7;
$L__BB0_7:
	shr.u32 	%r41, %r70, 30;
	shf.l.wrap.b32 	%r42, %r71, %r70, 2;
	shl.b32 	%r43, %r71, 2;
	shr.u32 	%r44, %r42, 31;
	add.s32 	%r72, %r44, %r41;
	shr.s32 	%r45, %r42, 31;
	xor.b32  	%r46, %r45, %r42;
	xor.b32  	%r47, %r45, %r43;
	cvt.u64.u32 	%rd23, %r46;
	shl.b64 	%rd24, %rd23, 32;
	cvt.u64.u32 	%rd25, %r47;
	or.b64  	%rd26, %rd24, %rd25;
	cvt.rn.f64.s64 	%fd1, %rd26;
	mul.f64 	%fd2, %fd1, 0d3BF921FB54442D19;
	cvt.rn.f32.f64 	%f15, %fd2;
	neg.f32 	%f16, %f15;
	setp.lt.s32 	%p5, %r42, 0;
	selp.f32 	%f51, %f16, %f15, %p5;
$L__BB0_8:
	setp.ltu.f32 	%p6, %f3, 0f47CE4780;
	mul.rn.f32 	%f18, %f51, %f51;
	and.b32  	%r49, %r72, 1;
	setp.eq.b32 	%p7, %r49, 1;
	selp.f32 	%f19, 0f3F800000, %f51, %p7;
	fma.rn.f32 	%f20, %f18, %f19, 0f00000000;
	fma.rn.f32 	%f21, %f18, 0f37CBAC00, 0fBAB607ED;
	selp.f32 	%f22, %f21, 0fB94D4153, %p7;
	selp.f32 	%f23, 0f3D2AAABB, 0f3C0885E4, %p7;
	fma.rn.f32 	%f24, %f22, %f18, %f23;
	selp.f32 	%f25, 0fBEFFFFFF, 0fBE2AAAA8, %p7;
	fma.rn.f32 	%f26, %f24, %f18, %f25;
	fma.rn.f32 	%f27, %f26, %f20, %f19;
	and.b32  	%r50, %r72, 2;
	setp.eq.s32 	%p8, %r50, 0;
	mov.f32 	%f28, 0f00000000;
	sub.f32 	%f29, %f28, %f27;
	selp.f32 	%f7, %f27, %f29, %p8;
	@%p6 bra 	$L__BB0_16;
	setp.neu.f32 	%p9, %f3, 0f7F800000;
	@%p9 bra 	$L__BB0_11;
	mov.f32 	%f32, 0f00000000;
	mul.rn.f32 	%f52, %f1, %f32;
	mov.b32 	%r76, 0;
	bra.uni 	$L__BB0_16;
$L__BB0_11:
	mov.b32 	%r16, %f1;
	shl.b32 	%r52, %r16, 8;
	or.b32  	%r17, %r52, -2147483648;
	mov.b64 	%rd45, 0;
	mov.b32 	%r73, 0;
	mov.u64 	%rd43, __cudart_i2opi_f;
	mov.u64 	%rd44, %rd1;
$L__BB0_12:
	.pragma "nounroll";
	ld.global.nc.u32 	%r53, [%rd43];
	mad.wide.u32 	%rd29, %r53, %r17, %rd45;
	shr.u64 	%rd45, %rd29, 32;
	st.local.u32 	[%rd44], %rd29;
	add.s32 	%r73, %r73, 1;
	add.s64 	%rd44, %rd44, 4;
	add.s64 	%rd43, %rd43, 4;
	setp.ne.s32 	%p10, %r73, 6;
	@%p10 bra 	$L__BB0_12;
	shr.u32 	%r54, %r16, 23;
	st.local.u32 	[%rd1+24], %rd45;
	and.b32  	%r20, %r54, 31;
	add.s32 	%r55, %r54, -128;
	shr.u32 	%r56, %r55, 5;
	mul.wide.u32 	%rd30, %r56, 4;
	sub.s64 	%rd15, %rd1, %rd30;
	ld.local.u32 	%r74, [%rd15+24];
	ld.local.u32 	%r75, [%rd15+20];
	setp.eq.s32 	%p11, %r20, 0;
	@%p11 bra 	$L__BB0_15;
	shf.l.wrap.b32 	%r74, %r75, %r74, %r20;
	ld.local.u32 	%r57, [%rd15+16];
	shf.l.wrap.b32 	%r75, %r57, %r75, %r20;
$L__BB0_15:
	shr.u32 	%r58, %r74, 30;
	shf.l.wrap.b32 	%r59, %r75, %r74, 2;
	shl.b32 	%r60, %r75, 2;
	shr.u32 	%r61, %r59, 31;
	add.s32 	%r76, %r61, %r58;
	shr.s32 	%r62, %r59, 31;
	xor.b32  	%r63, %r62, %r59;
	xor.b32  	%r64, %r62, %r60;
	cvt.u64.u32 	%rd31, %r63;
	shl.b64 	%rd32, %rd31, 32;
	cvt.u64.u32 	%rd33, %r64;
	or.b64  	%rd34, %rd32, %rd33;
	cvt.rn.f64.s64 	%fd3, %rd34;
	mul.f64 	%fd4, %fd3, 0d3BF921FB54442D19;
	cvt.rn.f32.f64 	%f30, %fd4;
	neg.f32 	%f31, %f30;
	setp.lt.s32 	%p12, %r59, 0;
	selp.f32 	%f52, %f31, %f30, %p12;
$L__BB0_16:
	cvta.to.global.u64 	%rd35, %rd16;
	cvta.to.global.u64 	%rd36, %rd17;
	add.s32 	%r66, %r76, 1;
	mul.rn.f32 	%f33, %f52, %f52;
	and.b32  	%r67, %r76, 1;
	setp.eq.b32 	%p13, %r67, 1;
	selp.f32 	%f34, %f52, 0f3F800000, %p13;
	fma.rn.f32 	%f35, %f33, %f34, 0f00000000;
	fma.rn.f32 	%f36, %f33, 0f37CBAC00, 0fBAB607ED;
	selp.f32 	%f37, 0fB94D4153, %f36, %p13;
	selp.f32 	%f38, 0f3C0885E4, 0f3D2AAABB, %p13;
	fma.rn.f32 	%f39, %f37, %f33, %f38;
	selp.f32 	%f40, 0fBE2AAAA8, 0fBEFFFFFF, %p13;
	fma.rn.f32 	%f41, %f39, %f33, %f40;
	fma.rn.f32 	%f42, %f41, %f35, %f34;
	and.b32  	%r68, %r66, 2;
	setp.eq.s32 	%p14, %r68, 0;
	mov.f32 	%f43, 0f00000000;
	sub.f32 	%f44, %f43, %f42;
	selp.f32 	%f45, %f42, %f44, %p14;
	mul.wide.u32 	%rd37, %r1, 4;
	add.s64 	%rd38, %rd35, %rd37;
	ld.global.f32 	%f46, [%rd38];
	mul.f32 	%f47, %f45, %f45;
	fma.rn.f32 	%f48, %f7, %f7, %f47;
	sqrt.rn.f32 	%f49, %f48;
	add.f32 	%f50, %f46, %f49;
	add.s64 	%rd39, %rd36, %rd37;
	st.global.f32 	[%rd39], %f50;
	ret;

}


// ===== COMPILED SASS (sm_100) =====

	.target	sm_100

	.elftype	@"ET_EXEC"


//--------------------- .note.nv.tkinfo           --------------------------
	.section	.note.nv.tkinfo,"",@"SHT_NOTE"
	.sectionflags	@"SHF_NOTE_NV_TKINFO"
	.tkinfo
        /*0018*/ 	.word	0x00000002
        /*0030*/ 	.string	""
        /*0030*/ 	.string	"ptxas"
        /*0030*/ 	.string	"Cuda compilation tools, release 13.0, V13.0.88"
        /*0030*/ 	.string	"Build cuda_13.0.r13.0/compiler.36424714_0"
        /*0030*/ 	.string	"-arch sm_100 -m 64 "



//--------------------- .note.nv.cuinfo           --------------------------
	.section	.note.nv.cuinfo,"",@"SHT_NOTE"
	.sectionflags	@"SHF_NOTE_NV_CUINFO"
        /*0018*/ 	.short	0x0002
        /*001a*/ 	.short	0x0064
        /*001c*/ 	.short	0x0082
	.zero		2


//--------------------- .nv.info                  --------------------------
	.section	.nv.info,"",@"SHT_CUDA_INFO"
	.align	4


	//----- nvinfo : EIATTR_REGCOUNT
	.align		4
        /*0000*/ 	.byte	0x04, 0x2f
        /*0002*/ 	.short	(.L_2 - .L_1)
	.align		4
.L_1:
        /*0004*/ 	.word	index@(_Z6kernelPfS_i)
        /*0008*/ 	.word	0x00000015


	//----- nvinfo : EIATTR_FRAME_SIZE
	.align		4
.L_2:
        /*000c*/ 	.byte	0x04, 0x11
        /*000e*/ 	.short	(.L_4 - .L_3)
	.align		4
.L_3:
        /*0010*/ 	.word	index@($__internal_0_$__cuda_sm20_sqrt_rn_f32_slowpath)
        /*0014*/ 	.word	0x00000000


	//----- nvinfo : EIATTR_FRAME_SIZE
	.align		4
.L_4:
        /*0018*/ 	.byte	0x04, 0x11
        /*001a*/ 	.short	(.L_6 - .L_5)
	.align		4
.L_5:
        /*001c*/ 	.word	index@(_Z6kernelPfS_i)
        /*0020*/ 	.word	0x00000000


	//----- nvinfo : EIATTR_MIN_STACK_SIZE
	.align		4
.L_6:
        /*0024*/ 	.byte	0x04, 0x12
        /*0026*/ 	.short	(.L_8 - .L_7)
	.align		4
.L_7:
        /*0028*/ 	.word	index@(_Z6kernelPfS_i)
        /*002c*/ 	.word	0x00000000
.L_8:


//--------------------- .nv.compat                --------------------------
	.section	.nv.compat,"",@"SHT_CUDA_COMPAT_INFO"
	.align	4
        /*0000*/ 	.byte	0x02, 0x09, 0x00, 0x00, 0x02, 0x02, 0x01, 0x00, 0x02, 0x05, 0x05, 0x00, 0x03, 0x07, 0x01, 0x01
        /*0010*/ 	.byte	0x02, 0x03, 0x00, 0x00, 0x02, 0x06, 0x01, 0x00, 0x04, 0x0b, 0x08, 0x00, 0x01, 0x00, 0x00, 0x00
        /*0020*/ 	.byte	0x00, 0x00, 0x00, 0x00


//--------------------- .nv.info._Z6kernelPfS_i   --------------------------
	.section	.nv.info._Z6kernelPfS_i,"",@"SHT_CUDA_INFO"
	.sectionflags	@""
	.align	4


	//----- nvinfo : EIATTR_CUDA_API_VERSION
	.align		4
        /*0000*/ 	.byte	0x04, 0x37
        /*0002*/ 	.short	(.L_10 - .L_9)
.L_9:
        /*0004*/ 	.word	0x00000082


	//----- nvinfo : EIATTR_KPARAM_INFO
	.align		4
.L_10:
        /*0008*/ 	.byte	0x04, 0x17
        /*000a*/ 	.short	(.L_12 - .L_11)
.L_11:
        /*000c*/ 	.word	0x00000000
        /*0010*/ 	.short	0x0002
        /*0012*/ 	.short	0x0010
        /*0014*/ 	.byte	0x00, 0xf0, 0x11, 0x00


	//----- nvinfo : EIATTR_KPARAM_INFO
	.align		4
.L_12:
        /*0018*/ 	.byte	0x04, 0x17
        /*001a*/ 	.short	(.L_14 - .L_13)
.L_13:
        /*001c*/ 	.word	0x00000000
        /*0020*/ 	.short	0x0001
        /*0022*/ 	.short	0x0008
        /*0024*/ 	.byte	0x00, 0xf5, 0x21, 0x00


	//----- nvinfo : EIATTR_KPARAM_INFO
	.align		4
.L_14:
        /*0028*/ 	.byte	0x04, 0x17
        /*002a*/ 	.short	(.L_16 - .L_15)
.L_15:
        /*002c*/ 	.word	0x00000000
        /*0030*/ 	.short	0x0000
        /*0032*/ 	.short	0x0000
        /*0034*/ 	.byte	0x00, 0xf5, 0x21, 0x00


	//----- nvinfo : EIATTR_SPARSE_MMA_MASK
	.align		4
.L_16:
        /*0038*/ 	.byte	0x03, 0x50
        /*003a*/ 	.short	0x0000


	//----- nvinfo : EIATTR_MAXREG_COUNT
	.align		4
        /*003c*/ 	.byte	0x03, 0x1b
        /*003e*/ 	.short	0x00ff


	//----- nvinfo : EIATTR_MERCURY_ISA_VERSION
	.align		4
        /*0040*/ 	.byte	0x03, 0x5f
        /*0042*/ 	.short	0x0101


	//----- nvinfo : EIATTR_VRC_CTA_INIT_COUNT
	.align		4
        /*0044*/ 	.byte	0x02, 0x4a
	.zero		1
	.zero		1


	//----- nvinfo : EIATTR_EXIT_INSTR_OFFSETS
	.align		4
        /*0048*/ 	.byte	0x04, 0x1c
        /*004a*/ 	.short	(.L_18 - .L_17)


	//   ....[0]....
.L_17:
        /*004c*/ 	.word	0x00001040


	//----- nvinfo : EIATTR_CRS_STACK_SIZE
	.align		4
.L_18:
        /*0050*/ 	.byte	0x04, 0x1e
        /*0052*/ 	.short	(.L_20 - .L_19)
.L_19:
        /*0054*/ 	.word	0x00000000


	//----- nvinfo : EIATTR_CBANK_PARAM_SIZE
	.align		4
.L_20:
        /*0058*/ 	.byte	0x03, 0x19
        /*005a*/ 	.short	0x0014


	//----- nvinfo : EIATTR_PARAM_CBANK
	.align		4
        /*005c*/ 	.byte	0x04, 0x0a
        /*005e*/ 	.short	(.L_22 - .L_21)
	.align		4
.L_21:
        /*0060*/ 	.word	index@(.nv.constant0._Z6kernelPfS_i)
        /*0064*/ 	.short	0x0380
        /*0066*/ 	.short	0x0014


	//----- nvinfo : EIATTR_SW_WAR
	.align		4
.L_22:
        /*0068*/ 	.byte	0x04, 0x36
        /*006a*/ 	.short	(.L_24 - .L_23)
.L_23:
        /*006c*/ 	.word	0x00000008
.L_24:


//--------------------- .nv.callgraph             --------------------------
	.section	.nv.callgraph,"",@"SHT_CUDA_CALLGRAPH"
	.align	4
	.sectionentsize	8
	.align		4
        /*0000*/ 	.word	0x00000000
	.align		4
        /*0004*/ 	.word	0xffffffff
	.align		4
        /*0008*/ 	.word	0x00000000
	.align		4
        /*000c*/ 	.word	0xfffffffe
	.align		4
        /*0010*/ 	.word	0x00000000
	.align		4
        /*0014*/ 	.word	0xfffffffd
	.align		4
        /*0018*/ 	.word	0x00000000
	.align		4
        /*001c*/ 	.word	0xfffffffc


//--------------------- .nv.constant4             --------------------------
	.section	.nv.constant4,"a",@progbits
	.align	8
	.align		8
.nv.constant4:
        /*0000*/ 	.dword	__cudart_i2opi_f


//--------------------- .text._Z6kernelPfS_i      --------------------------
	.section	.text._Z6kernelPfS_i,"ax",@progbits
	.align	128
        .global         _Z6kernelPfS_i
        .type           _Z6kernelPfS_i,@function
        .size           _Z6kernelPfS_i,(.L_x_15 - _Z6kernelPfS_i)
        .other          _Z6kernelPfS_i,@"STO_CUDA_ENTRY STV_DEFAULT"
_Z6kernelPfS_i:
.text._Z6kernelPfS_i:
[----:B------:R-:W-:Y:S01]  /*0000*/  LDC R1, c[0x0][0x37c] ;  /* 0x0000df00ff017b82 */ /* 0x000fe20000000800 */
[----:B------:R-:W0:Y:S07]  /*0010*/  S2R R3, SR_TID.X ;  /* 0x0000000000037919 */ /* 0x000e2e0000002100 */
[----:B------:R-:W0:Y:S01]  /*0020*/  S2UR UR4, SR_CTAID.X ;  /* 0x00000000000479c3 */ /* 0x000e220000002500 */
[----:B------:R-:W1:Y:S01]  /*0030*/  LDCU UR5, c[0x0][0x390] ;  /* 0x00007200ff0577ac */ /* 0x000e620008000800 */
[----:B------:R-:W-:Y:S01]  /*0040*/  BSSY.RECONVERGENT B0, `(.L_x_0) ;  /* 0x000006b000007945 */ /* 0x000fe20003800200 */
[----:B------:R-:W2:Y:S05]  /*0050*/  LDCU.64 UR6, c[0x0][0x358] ;  /* 0x00006b00ff0677ac */ /* 0x000eaa0008000a00 */
[----:B------:R-:W0:Y:S02]  /*0060*/  LDC R2, c[0x0][0x360] ;  /* 0x0000d800ff027b82 */ /* 0x000e240000000800 */
[----:B0-----:R-:W-:-:S04]  /*0070*/  IMAD R2, R2, UR4, R3 ;  /* 0x0000000402027c24 */ /* 0x001fc8000f8e0203 */
[----:B-1----:R-:W-:-:S05]  /*0080*/  VIADD R2, R2, UR5 ;  /* 0x0000000502027c36 */ /* 0x002fca0008000000 */
[----:B------:R-:W-:-:S04]  /*0090*/  I2FP.F32.U32 R3, R2 ;  /* 0x0000000200037245 */ /* 0x000fc80000201000 */
[C---:B------:R-:W-:Y:S01]  /*00a0*/  FSETP.GE.AND P0, PT, |R3|.reuse, 105615, PT ;  /* 0x47ce47800300780b */ /* 0x040fe20003f06200 */
[----:B------:R-:W-:-:S03]  /*00b0*/  FMUL R0, R3, 0.63661974668502807617 ;  /* 0x3f22f98303007820 */ /* 0x000fc60000400000 */
[----:B------:R-:W-:-:S03]  /*00c0*/  P2R R6, PR, RZ, 0x1 ;  /* 0x00000001ff067803 */ /* 0x000fc60000000000 */
[----:B------:R-:W0:Y:S02]  /*00d0*/  F2I.NTZ R0, R0 ;  /* 0x0000000000007305 */ /* 0x000e240000203100 */
[----:B0-----:R-:W-:-:S05]  /*00e0*/  I2FP.F32.S32 R4, R0 ;  /* 0x0000000000047245 */ /* 0x001fca0000201400 */
[----:B------:R-:W-:-:S04]  /*00f0*/  FFMA R5, R4, -1.5707962512969970703, R3 ;  /* 0xbfc90fda04057823 */ /* 0x000fc80000000003 */
[----:B------:R-:W-:-:S04]  /*0100*/  FFMA R5, R4, -7.5497894158615963534e-08, R5 ;  /* 0xb3a2216804057823 */ /* 0x000fc80000000005 */
[----:B------:R-:W-:Y:S01]  /*0110*/  FFMA R4, R4, -5.3903029534742383927e-15, R5 ;  /* 0xa7c234c504047823 */ /* 0x000fe20000000005 */
[----:B------:R-:W-:-:S03]  /*0120*/  IMAD.MOV.U32 R5, RZ, RZ, R0 ;  /* 0x000000ffff057224 */ /* 0x000fc600078e0000 */
[----:B------:R-:W-:Y:S01]  /*0130*/  IMAD.MOV.U32 R17, RZ, RZ, R4 ;  /* 0x000000ffff117224 */ /* 0x000fe200078e0004 */
[----:B--2---:R-:W-:Y:S06]  /*0140*/  @!P0 BRA `(.L_x_1) ;  /* 0x0000000400688947 */ /* 0x004fec0003800000 */
[----:B------:R-:W-:-:S13]  /*0150*/  FSETP.NEU.AND P0, PT, |R3|, +INF , PT ;  /* 0x7f8000000300780b */ /* 0x000fda0003f0d200 */
[----:B------:R-:W-:Y:S01]  /*0160*/  @!P0 FMUL R17, RZ, R3 ;  /* 0x00000003ff118220 */ /* 0x000fe20000400000 */
[----:B------:R-:W-:Y:S01]  /*0170*/  @!P0 IMAD.MOV.U32 R0, RZ, RZ, RZ ;  /* 0x000000ffff008224 */ /* 0x000fe200078e00ff */
[----:B------:R-:W-:Y:S06]  /*0180*/  @!P0 BRA `(.L_x_1) ;  /* 0x0000000400588947 */ /* 0x000fec0003800000 */
[----:B------:R-:W-:Y:S01]  /*0190*/  SHF.L.U32 R6, R3, 0x8, RZ ;  /* 0x0000000803067819 */ /* 0x000fe200000006ff */
[----:B------:R-:W-:Y:S01]  /*01a0*/  IMAD.MOV.U32 R0, RZ, RZ, RZ ;  /* 0x000000ffff007224 */ /* 0x000fe200078e00ff */
[----:B------:R-:W0:Y:S01]  /*01b0*/  LDCU.64 UR8, c[0x4][URZ] ;  /* 0x01000000ff0877ac */ /* 0x000e220008000a00 */
[----:B------:R-:W-:Y:S01]  /*01c0*/  IMAD.MOV.U32 R17, RZ, RZ, RZ ;  /* 0x000000ffff117224 */ /* 0x000fe200078e00ff */
[----:B------:R-:W-:Y:S01]  /*01d0*/  LOP3.LUT R7, R6, 0x80000000, RZ, 0xfc, !PT ;  /* 0x8000000006077812 */ /* 0x000fe200078efcff */
[----:B------:R-:W-:Y:S01]  /*01e0*/  UMOV UR5, URZ ;  /* 0x000000ff00057c82 */ /* 0x000fe20008000000 */
[----:B------:R-:W-:-:S05]  /*01f0*/  UMOV UR4, URZ ;  /* 0x000000ff00047c82 */ /* 0x000fca0008000000 */
.L_x_2:
[----:B0-----:R-:W-:Y:S01]  /*0200*/  IMAD.U32 R10, RZ, RZ, UR8 ;  /* 0x00000008ff0a7e24 */ /* 0x001fe2000f8e00ff */
[----:B------:R-:W-:-:S05]  /*0210*/  MOV R11, UR9 ;  /* 0x00000009000b7c02 */ /* 0x000fca0008000f00 */
[----:B------:R-:W2:Y:S01]  /*0220*/  LDG.E.CONSTANT R8, desc[UR6][R10.64] ;  /* 0x000000060a087981 */ /* 0x000ea2000c1e9900 */
[----:B------:R-:W-:Y:S01]  /*0230*/  UIADD3 UR4, UPT, UPT, UR4, 0x1, URZ ;  /* 0x0000000104047890 */ /* 0x000fe2000fffe0ff */
[C---:B------:R-:W-:Y:S01]  /*0240*/  ISETP.EQ.AND P0, PT, R17.reuse, RZ, PT ;  /* 0x000000ff1100720c */ /* 0x040fe20003f02270 */
[----:B------:R-:W-:Y:S01]  /*0250*/  UIADD3 UR8, UP1, UPT, UR8, 0x4, URZ ;  /* 0x0000000408087890 */ /* 0x000fe2000ff3e0ff */
[C---:B------:R-:W-:Y:S01]  /*0260*/  ISETP.EQ.AND P1, PT, R17.reuse, 0x4, PT ;  /* 0x000000041100780c */ /* 0x040fe20003f22270 */
[----:B------:R-:W-:Y:S01]  /*0270*/  UISETP.NE.AND UP0, UPT, UR4, 0x6, UPT ;  /* 0x000000060400788c */ /* 0x000fe2000bf05270 */
[C---:B------:R-:W-:Y:S01]  /*0280*/  ISETP.EQ.AND P3, PT, R17.reuse, 0xc, PT ;  /* 0x0000000c1100780c */ /* 0x040fe20003f62270 */
[----:B------:R-:W-:Y:S01]  /*0290*/  UIADD3.X UR9, UPT, UPT, URZ, UR9, URZ, UP1, !UPT ;  /* 0x00000009ff097290 */ /* 0x000fe20008ffe4ff */
[C---:B------:R-:W-:Y:S02]  /*02a0*/  ISETP.EQ.AND P4, PT, R17.reuse, 0x10, PT ;  /* 0x000000101100780c */ /* 0x040fe40003f82270 */
[----:B------:R-:W-:Y:S01]  /*02b0*/  ISETP.EQ.AND P5, PT, R17, 0x14, PT ;  /* 0x000000141100780c */ /* 0x000fe20003fa2270 */
[----:B--2---:R-:W-:-:S03]  /*02c0*/  IMAD.WIDE.U32 R8, R8, R7, RZ ;  /* 0x0000000708087225 */ /* 0x004fc600078e00ff */
[----:B------:R-:W-:-:S04]  /*02d0*/  IADD3 R8, P2, PT, R8, R0, RZ ;  /* 0x0000000008087210 */ /* 0x000fc80007f5e0ff */
[----:B------:R-:W-:Y:S01]  /*02e0*/  IADD3.X R0, PT, PT, R9, UR5, RZ, P2, !PT ;  /* 0x0000000509007c10 */ /* 0x000fe200097fe4ff */
[--C-:B------:R-:W-:Y:S01]  /*02f0*/  @P0 IMAD.MOV.U32 R6, RZ, RZ, R8.reuse ;  /* 0x000000ffff060224 */ /* 0x100fe200078e0008 */
[C---:B------:R-:W-:Y:S01]  /*0300*/  ISETP.EQ.AND P2, PT, R17.reuse, 0x8, PT ;  /* 0x000000081100780c */ /* 0x040fe20003f42270 */
[--C-:B------:R-:W-:Y:S01]  /*0310*/  @P1 IMAD.MOV.U32 R12, RZ, RZ, R8.reuse ;  /* 0x000000ffff0c1224 */ /* 0x100fe200078e0008 */
[----:B------:R-:W-:Y:S01]  /*0320*/  @P3 MOV R14, R8 ;  /* 0x00000008000e3202 */ /* 0x000fe20000000f00 */
[--C-:B------:R-:W-:Y:S02]  /*0330*/  @P4 IMAD.MOV.U32 R15, RZ, RZ, R8.reuse ;  /* 0x000000ffff0f4224 */ /* 0x100fe400078e0008 */
[----:B------:R-:W-:Y:S02]  /*0340*/  @P5 IMAD.MOV.U32 R16, RZ, RZ, R8 ;  /* 0x000000ffff105224 */ /* 0x000fe400078e0008 */
[----:B------:R-:W-:-:S06]  /*0350*/  VIADD R17, R17, 0x4 ;  /* 0x0000000411117836 */ /* 0x000fcc0000000000 */
[----:B------:R-:W-:Y:S01]  /*0360*/  @P2 IMAD.MOV.U32 R13, RZ, RZ, R8 ;  /* 0x000000ffff0d2224 */ /* 0x000fe200078e0008 */
[----:B------:R-:W-:Y:S06]  /*0370*/  BRA.U UP0, `(.L_x_2) ;  /* 0xfffffffd00a07547 */ /* 0x000fec000b83ffff */
[----:B------:R-:W-:Y:S01]  /*0380*/  SHF.R.U32.HI R7, RZ, 0x17, R3 ;  /* 0x00000017ff077819 */ /* 0x000fe20000011603 */
[----:B------:R-:W-:Y:S03]  /*0390*/  BSSY.RECONVERGENT B1, `(.L_x_3) ;  /* 0x0000027000017945 */ /* 0x000fe60003800200 */
[C---:B------:R-:W-:Y:S02]  /*03a0*/  IADD3 R8, PT, PT, R7.reuse, -0x80, RZ ;  /* 0xffffff8007087810 */ /* 0x040fe40007ffe0ff */
[----:B------:R-:W-:Y:S02]  /*03b0*/  LOP3.LUT P6, R7, R7, 0x1f, RZ, 0xc0, !PT ;  /* 0x0000001f07077812 */ /* 0x000fe400078cc0ff */
[----:B------:R-:W-:-:S05]  /*03c0*/  SHF.R.U32.HI R8, RZ, 0x5, R8 ;  /* 0x00000005ff087819 */ /* 0x000fca0000011608 */
[----:B------:R-:W-:-:S05]  /*03d0*/  IMAD.U32 R10, R8, -0x4, RZ ;  /* 0xfffffffc080a7824 */ /* 0x000fca00078e00ff */
[C---:B------:R-:W-:Y:S02]  /*03e0*/  ISETP.EQ.AND P3, PT, R10.reuse, -0x18, PT ;  /* 0xffffffe80a00780c */ /* 0x040fe40003f62270 */
[C---:B------:R-:W-:Y:S02]  /*03f0*/  ISETP.EQ.AND P4, PT, R10.reuse, -0x14, PT ;  /* 0xffffffec0a00780c */ /* 0x040fe40003f82270 */
[C---:B------:R-:W-:Y:S02]  /*0400*/  ISETP.EQ.AND P0, PT, R10.reuse, -0x10, PT ;  /* 0xfffffff00a00780c */ /* 0x040fe40003f02270 */
[C---:B------:R-:W-:Y:S02]  /*0410*/  ISETP.EQ.AND P1, PT, R10.reuse, -0xc, PT ;  /* 0xfffffff40a00780c */ /* 0x040fe40003f22270 */
[C---:B------:R-:W-:Y:S02]  /*0420*/  ISETP.EQ.AND P2, PT, R10.reuse, -0x8, PT ;  /* 0xfffffff80a00780c */ /* 0x040fe40003f42270 */
[----:B------:R-:W-:-:S03]  /*0430*/  ISETP.EQ.AND P5, PT, R10, 0x4, PT ;  /* 0x000000040a00780c */ /* 0x000fc60003fa2270 */
[--C-:B------:R-:W-:Y:S01]  /*0440*/  @P3 IMAD.MOV.U32 R8, RZ, RZ, R6.reuse ;  /* 0x000000ffff083224 */ /* 0x100fe200078e0006 */
[C---:B------:R-:W-:Y:S01]  /*0450*/  ISETP.EQ.AND P3, PT, R10.reuse, -0x4, PT ;  /* 0xfffffffc0a00780c */ /* 0x040fe20003f62270 */
[----:B------:R-:W-:Y:S01]  /*0460*/  @P4 IMAD.MOV.U32 R9, RZ, RZ, R6 ;  /* 0x000000ffff094224 */ /* 0x000fe200078e0006 */
[----:B------:R-:W-:Y:S01]  /*0470*/  @P4 MOV R8, R12 ;  /* 0x0000000c00084202 */ /* 0x000fe20000000f00 */
[----:B------:R-:W-:Y:S01]  /*0480*/  @P0 IMAD.MOV.U32 R8, RZ, RZ, R13 ;  /* 0x000000ffff080224 */ /* 0x000fe200078e000d */
[----:B------:R-:W-:Y:S01]  /*0490*/  ISETP.EQ.AND P4, PT, R10, RZ, PT ;  /* 0x000000ff0a00720c */ /* 0x000fe20003f82270 */
[----:B------:R-:W-:Y:S01]  /*04a0*/  @P0 IMAD.MOV.U32 R9, RZ, RZ, R12 ;  /* 0x000000ffff090224 */ /* 0x000fe200078e000c */
[----:B------:R-:W-:Y:S01]  /*04b0*/  @P1 MOV R8, R14 ;  /* 0x0000000e00081202 */ /* 0x000fe20000000f00 */
[----:B------:R-:W-:Y:S02]  /*04c0*/  @P2 IMAD.MOV.U32 R8, RZ, RZ, R15 ;  /* 0x000000ffff082224 */ /* 0x000fe400078e000f */
[----:B------:R-:W-:-:S02]  /*04d0*/  @P1 IMAD.MOV.U32 R9, RZ, RZ, R13 ;  /* 0x000000ffff091224 */ /* 0x000fc400078e000d */
[----:B------:R-:W-:Y:S02]  /*04e0*/  @P2 IMAD.MOV.U32 R9, RZ, RZ, R14 ;  /* 0x000000ffff092224 */ /* 0x000fe400078e000e */
[----:B------:R-:W-:Y:S01]  /*04f0*/  @P3 MOV R8, R16 ;  /* 0x0000001000083202 */ /* 0x000fe20000000f00 */
[----:B------:R-:W-:-:S03]  /*0500*/  @P3 IMAD.MOV.U32 R9, RZ, RZ, R15 ;  /* 0x000000ffff093224 */ /* 0x000fc600078e000f */
[----:B------:R-:W-:Y:S02]  /*0510*/  @P4 IMAD.MOV.U32 R8, RZ, RZ, R0 ;  /* 0x000000ffff084224 */ /* 0x000fe400078e0000 */
[----:B------:R-:W-:Y:S02]  /*0520*/  @P4 IMAD.MOV.U32 R9, RZ, RZ, R16 ;  /* 0x000000ffff094224 */ /* 0x000fe400078e0010 */
[----:B------:R-:W-:Y:S01]  /*0530*/  @P5 IMAD.MOV.U32 R9, RZ, RZ, R0 ;  /* 0x000000ffff095224 */ /* 0x000fe200078e0000 */
[----:B------:R-:W-:Y:S01]  /*0540*/  MOV R18, R8 ;  /* 0x0000000800127202 */ /* 0x000fe20000000f00 */
[----:B------:R-:W-:Y:S06]  /*0550*/  @!P6 BRA `(.L_x_4) ;  /* 0x000000000028e947 */ /* 0x000fec0003800000 */
[----:B------:R-:W-:Y:S01]  /*0560*/  @P0 IMAD.MOV.U32 R8, RZ, RZ, R6 ;  /* 0x000000ffff080224 */ /* 0x000fe200078e0006 */
[----:B------:R-:W-:Y:S01]  /*0570*/  ISETP.EQ.AND P0, PT, R10, 0x8, PT ;  /* 0x000000080a00780c */ /* 0x000fe20003f02270 */
[----:B------:R-:W-:Y:S01]  /*0580*/  @P1 IMAD.MOV.U32 R8, RZ, RZ, R12 ;  /* 0x000000ffff081224 */ /* 0x000fe200078e000c */
[----:B------:R-:W-:Y:S01]  /*0590*/  SHF.L.W.U32.HI R18, R9, R7, R18 ;  /* 0x0000000709127219 */ /* 0x000fe20000010e12 */
[----:B------:R-:W-:Y:S01]  /*05a0*/  @P2 IMAD.MOV.U32 R8, RZ, RZ, R13 ;  /* 0x000000ffff082224 */ /* 0x000fe200078e000d */
[----:B------:R-:W-:Y:S01]  /*05b0*/  @P3 MOV R8, R14 ;  /* 0x0000000e00083202 */ /* 0x000fe20000000f00 */
[----:B------:R-:W-:Y:S02]  /*05c0*/  @P4 IMAD.MOV.U32 R8, RZ, RZ, R15 ;  /* 0x000000ffff084224 */ /* 0x000fe400078e000f */
[----:B------:R-:W-:-:S06]  /*05d0*/  @P5 IMAD.MOV.U32 R8, RZ, RZ, R16 ;  /* 0x000000ffff085224 */ /* 0x000fcc00078e0010 */
[----:B------:R-:W-:-:S05]  /*05e0*/  @P0 IMAD.MOV.U32 R8, RZ, RZ, R0 ;  /* 0x000000ffff080224 */ /* 0x000fca00078e0000 */
[----:B------:R-:W-:-:S07]  /*05f0*/  SHF.L.W.U32.HI R9, R8, R7, R9 ;  /* 0x0000000708097219 */ /* 0x000fce0000010e09 */
.L_x_4:
[----:B------:R-:W-:Y:S05]  /*0600*/  BSYNC.RECONVERGENT B1 ;  /* 0x0000000000017941 */ /* 0x000fea0003800200 */
.L_x_3:
[C---:B------:R-:W-:Y:S01]  /*0610*/  SHF.L.W.U32.HI R7, R9.reuse, 0x2, R18 ;  /* 0x0000000209077819 */ /* 0x040fe20000010e12 */
[----:B------:R-:W-:Y:S01]  /*0620*/  UMOV UR4, 0x54442d19 ;  /* 0x54442d1900047882 */ /* 0x000fe20000000000 */
[----:B------:R-:W-:Y:S01]  /*0630*/  SHF.L.U32 R9, R9, 0x2, RZ ;  /* 0x0000000209097819 */ /* 0x000fe200000006ff */
[----:B------:R-:W-:Y:S01]  /*0640*/  UMOV UR5, 0x3bf921fb ;  /* 0x3bf921fb00057882 */ /* 0x000fe20000000000 */
[----:B------:R-:W-:Y:S02]  /*0650*/  SHF.R.S32.HI R0, RZ, 0x1f, R7 ;  /* 0x0000001fff007819 */ /* 0x000fe40000011407 */
[----:B------:R-:W-:Y:S02]  /*0660*/  ISETP.GE.AND P0, PT, R7, RZ, PT ;  /* 0x000000ff0700720c */ /* 0x000fe40003f06270 */
[C---:B------:R-:W-:Y:S02]  /*0670*/  LOP3.LUT R10, R0.reuse, R9, RZ, 0x3c, !PT ;  /* 0x00000009000a7212 */ /* 0x040fe400078e3cff */
[----:B------:R-:W-:-:S02]  /*0680*/  LOP3.LUT R11, R0, R7, RZ, 0x3c, !PT ;  /* 0x00000007000b7212 */ /* 0x000fc400078e3cff */
[----:B------:R-:W-:Y:S02]  /*0690*/  SHF.R.U32.HI R0, RZ, 0x1e, R18 ;  /* 0x0000001eff007819 */ /* 0x000fe40000011612 */
[----:B------:R-:W0:Y:S02]  /*06a0*/  I2F.F64.S64 R8, R10 ;  /* 0x0000000a00087312 */ /* 0x000e240000301c00 */
[----:B------:R-:W-:Y:S01]  /*06b0*/  LEA.HI R0, R7, R0, RZ, 0x1 ;  /* 0x0000000007007211 */ /* 0x000fe200078f08ff */
[----:B0-----:R-:W-:-:S10]  /*06c0*/  DMUL R8, R8, UR4 ;  /* 0x0000000408087c28 */ /* 0x001fd40008000000 */
[----:B------:R-:W0:Y:S02]  /*06d0*/  F2F.F32.F64 R8, R8 ;  /* 0x0000000800087310 */ /* 0x000e240000301000 */
[----:B0-----:R-:W-:-:S07]  /*06e0*/  FSEL R17, -R8, R8, !P0 ;  /* 0x0000000808117208 */ /* 0x001fce0004000100 */
.L_x_1:
[----:B------:R-:W-:Y:S05]  /*06f0*/  BSYNC.RECONVERGENT B0 ;  /* 0x0000000000007941 */ /* 0x000fea0003800200 */
.L_x_0:
[----:B------:R-:W-:Y:S02]  /*0700*/  IMAD.MOV.U32 R7, RZ, RZ, 0x37cbac00 ;  /* 0x37cbac00ff077424 */ /* 0x000fe400078e00ff */
[----:B------:R-:W-:Y:S01]  /*0710*/  FMUL R8, R17, R17 ;  /* 0x0000001111087220 */ /* 0x000fe20000400000 */
[C---:B------:R-:W-:Y:S01]  /*0720*/  LOP3.LUT R10, R0.reuse, 0x1, RZ, 0xc0, !PT ;  /* 0x00000001000a7812 */ /* 0x040fe200078ec0ff */
[----:B------:R-:W-:Y:S01]  /*0730*/  IMAD.MOV.U32 R11, RZ, RZ, 0x3d2aaabb ;  /* 0x3d2aaabbff0b7424 */ /* 0x000fe200078e00ff */
[----:B------:R-:W-:Y:S01]  /*0740*/  LOP3.LUT P1, RZ, R0, 0x2, RZ, 0xc0, !PT ;  /* 0x0000000200ff7812 */ /* 0x000fe2000782c0ff */
[----:B------:R-:W-:Y:S01]  /*0750*/  FFMA R9, R8, R7, -0.0013887860113754868507 ;  /* 0xbab607ed08097423 */ /* 0x000fe20000000007 */
[----:B------:R-:W-:Y:S01]  /*0760*/  ISETP.NE.U32.AND P0, PT, R10, 0x1, PT ;  /* 0x000000010a00780c */ /* 0x000fe20003f05070 */
[----:B------:R-:W-:Y:S01]  /*0770*/  IMAD.MOV.U32 R10, RZ, RZ, 0x3effffff ;  /* 0x3effffffff0a7424 */ /* 0x000fe200078e00ff */
[----:B------:R-:W-:Y:S01]  /*0780*/  FSETP.GE.AND P2, PT, |R3|, 105615, PT ;  /* 0x47ce47800300780b */ /* 0x000fe20003f46200 */
[----:B------:R-:W-:Y:S01]  /*0790*/  BSSY.RECONVERGENT B0, `(.L_x_5) ;  /* 0x0000063000007945 */ /* 0x000fe20003800200 */
[----:B------:R-:W-:-:S02]  /*07a0*/  FSEL R9, R9, -0.00019574658654164522886, !P0 ;  /* 0xb94d415309097808 */ /* 0x000fc40004000000 */
[----:B------:R-:W-:Y:S02]  /*07b0*/  FSEL R11, R11, 0.0083327032625675201416, !P0 ;  /* 0x3c0885e40b0b7808 */ /* 0x000fe40004000000 */
[----:B------:R-:W-:Y:S02]  /*07c0*/  FSEL R0, R17, 1, P0 ;  /* 0x3f80000011007808 */ /* 0x000fe40000000000 */
[----:B------:R-:W-:Y:S01]  /*07d0*/  FSEL R10, -R10, -0.16666662693023681641, !P0 ;  /* 0xbe2aaaa80a0a7808 */ /* 0x000fe20004000100 */
[C---:B------:R-:W-:Y:S02]  /*07e0*/  FFMA R11, R8.reuse, R9, R11 ;  /* 0x00000009080b7223 */ /* 0x040fe4000000000b */
[C---:B------:R-:W-:Y:S02]  /*07f0*/  FFMA R9, R8.reuse, R0, RZ ;  /* 0x0000000008097223 */ /* 0x040fe400000000ff */
[----:B------:R-:W-:-:S04]  /*0800*/  FFMA R8, R8, R11, R10 ;  /* 0x0000000b08087223 */ /* 0x000fc8000000000a */
[----:B------:R-:W-:-:S04]  /*0810*/  FFMA R8, R9, R8, R0 ;  /* 0x0000000809087223 */ /* 0x000fc80000000000 */
[----:B------:R-:W-:Y:S01]  /*0820*/  @P1 FADD R8, RZ, -R8 ;  /* 0x80000008ff081221 */ /* 0x000fe20000000000 */
[----:B------:R-:W-:Y:S06]  /*0830*/  @!P2 BRA `(.L_x_6) ;  /* 0x000000040060a947 */ /* 0x000fec0003800000 */
[----:B------:R-:W-:-:S13]  /*0840*/  FSETP.NEU.AND P0, PT, |R3|, +INF , PT ;  /* 0x7f8000000300780b */ /* 0x000fda0003f0d200 */
[----:B------:R-:W-:Y:S01]  /*0850*/  @!P0 FMUL R4, RZ, R3 ;  /* 0x00000003ff048220 */ /* 0x000fe20000400000 */
[----:B------:R-:W-:Y:S01]  /*0860*/  @!P0 MOV R5, RZ ;  /* 0x000000ff00058202 */ /* 0x000fe20000000f00 */
[----:B------:R-:W-:Y:S06]  /*0870*/  @!P0 BRA `(.L_x_6) ;  /* 0x0000000400508947 */ /* 0x000fec0003800000 */
[----:B------:R-:W-:Y:S01]  /*0880*/  IMAD.SHL.U32 R4, R3, 0x100, RZ ;  /* 0x0000010003047824 */ /* 0x000fe200078e00ff */
[----:B------:R-:W0:Y:S01]  /*0890*/  LDCU.64 UR8, c[0x4][URZ] ;  /* 0x01000000ff0877ac */ /* 0x000e220008000a00 */
[----:B------:R-:W-:Y:S02]  /*08a0*/  IMAD.MOV.U32 R0, RZ, RZ, RZ ;  /* 0x000000ffff007224 */ /* 0x000fe400078e00ff */
[----:B------:R-:W-:Y:S01]  /*08b0*/  IMAD.MOV.U32 R17, RZ, RZ, RZ ;  /* 0x000000ffff117224 */ /* 0x000fe200078e00ff */
[----:B------:R-:W-:Y:S01]  /*08c0*/  LOP3.LUT R9, R4, 0x80000000, RZ, 0xfc, !PT ;  /* 0x8000000004097812 */ /* 0x000fe200078efcff */
[----:B------:R-:W-:Y:S01]  /*08d0*/  UMOV UR5, URZ ;  /* 0x000000ff00057c82 */ /* 0x000fe20008000000 */
[----:B------:R-:W-:-:S05]  /*08e0*/  UMOV UR4, URZ ;  /* 0x000000ff00047c82 */ /* 0x000fca0008000000 */
.L_x_7:
[----:B0-----:R-:W-:Y:S01]  /*08f0*/  MOV R10, UR8 ;  /* 0x00000008000a7c02 */ /* 0x001fe20008000f00 */
[----:B------:R-:W-:-:S05]  /*0900*/  IMAD.U32 R11, RZ, RZ, UR9 ;  /* 0x00000009ff0b7e24 */ /* 0x000fca000f8e00ff */
        /* <DEDUP_REMOVED lines=9> */
[----:B------:R-:W-:-:S02]  /*09a0*/  ISETP.EQ.AND P4, PT, R17, 0x10, PT ;  /* 0x000000101100780c */ /* 0x000fc40003f82270 */
[C---:B------:R-:W-:Y:S02]  /*09b0*/  ISETP.EQ.AND P5, PT, R17.reuse, 0x14, PT ;  /* 0x000000141100780c */ /* 0x040fe40003fa2270 */
[----:B------:R-:W-:Y:S01]  /*09c0*/  IADD3 R17, PT, PT, R17, 0x4, RZ ;  /* 0x0000000411117810 */ /* 0x000fe20007ffe0ff */
[----:B--2---:R-:W-:-:S03]  /*09d0*/  IMAD.WIDE.U32 R4, R4, R9, RZ ;  /* 0x0000000904047225 */ /* 0x004fc600078e00ff */
[----:B------:R-:W-:-:S04]  /*09e0*/  IADD3 R4, P6, PT, R4, R0, RZ ;  /* 0x0000000004047210 */ /* 0x000fc80007fde0ff */
[----:B------:R-:W-:Y:S01]  /*09f0*/  IADD3.X R0, PT, PT, R5, UR5, RZ, P6, !PT ;  /* 0x0000000505007c10 */ /* 0x000fe2000b7fe4ff */
[--C-:B------:R-:W-:Y:S01]  /*0a00*/  @P0 IMAD.MOV.U32 R6, RZ, RZ, R4.reuse ;  /* 0x000000ffff060224 */ /* 0x100fe200078e0004 */
[----:B------:R-:W-:Y:S01]  /*0a10*/  @P2 MOV R13, R4 ;  /* 0x00000004000d2202 */ /* 0x000fe20000000f00 */
[--C-:B------:R-:W-:Y:S02]  /*0a20*/  @P1 IMAD.MOV.U32 R12, RZ, RZ, R4.reuse ;  /* 0x000000ffff0c1224 */ /* 0x100fe400078e0004 */
[--C-:B------:R-:W-:Y:S02]  /*0a30*/  @P3 IMAD.MOV.U32 R14, RZ, RZ, R4.reuse ;  /* 0x000000ffff0e3224 */ /* 0x100fe400078e0004 */
[--C-:B------:R-:W-:Y:S02]  /*0a40*/  @P4 IMAD.MOV.U32 R15, RZ, RZ, R4.reuse ;  /* 0x000000ffff0f4224 */ /* 0x100fe400078e0004 */
[----:B------:R-:W-:Y:S01]  /*0a50*/  @P5 IMAD.MOV.U32 R16, RZ, RZ, R4 ;  /* 0x000000ffff105224 */ /* 0x000fe200078e0004 */
[----:B------:R-:W-:Y:S06]  /*0a60*/  BRA.U UP0, `(.L_x_7) ;  /* 0xfffffffd00a07547 */ /* 0x000fec000b83ffff */
[----:B------:R-:W-:Y:S01]  /*0a70*/  SHF.R.U32.HI R5, RZ, 0x17, R3 ;  /* 0x00000017ff057819 */ /* 0x000fe20000011603 */
[----:B------:R-:W-:Y:S04]  /*0a80*/  BSSY.RECONVERGENT B1, `(.L_x_8) ;  /* 0x0000025000017945 */ /* 0x000fe80003800200 */
[C---:B------:R-:W-:Y:S01]  /*0a90*/  VIADD R3, R5.reuse, 0xffffff80 ;  /* 0xffffff8005037836 */ /* 0x040fe20000000000 */
[----:B------:R-:W-:-:S04]  /*0aa0*/  LOP3.LUT P6, R5, R5, 0x1f, RZ, 0xc0, !PT ;  /* 0x0000001f05057812 */ /* 0x000fc800078cc0ff */
[----:B------:R-:W-:-:S05]  /*0ab0*/  SHF.R.U32.HI R3, RZ, 0x5, R3 ;  /* 0x00000005ff037819 */ /* 0x000fca0000011603 */
[----:B------:R-:W-:-:S05]  /*0ac0*/  IMAD.U32 R9, R3, -0x4, RZ ;  /* 0xfffffffc03097824 */ /* 0x000fca00078e00ff */
[C---:B------:R-:W-:Y:S02]  /*0ad0*/  ISETP.EQ.AND P3, PT, R9.reuse, -0x18, PT ;  /* 0xffffffe80900780c */ /* 0x040fe40003f62270 */
[C---:B------:R-:W-:Y:S02]  /*0ae0*/  ISETP.EQ.AND P4, PT, R9.reuse, -0x14, PT ;  /* 0xffffffec0900780c */ /* 0x040fe40003f82270 */
[C---:B------:R-:W-:Y:S02]  /*0af0*/  ISETP.EQ.AND P2, PT, R9.reuse, -0x10, PT ;  /* 0xfffffff00900780c */ /* 0x040fe40003f42270 */
[C---:B------:R-:W-:Y:S02]  /*0b00*/  ISETP.EQ.AND P1, PT, R9.reuse, -0xc, PT ;  /* 0xfffffff40900780c */ /* 0x040fe40003f22270 */
[C---:B------:R-:W-:Y:S02]  /*0b10*/  ISETP.EQ.AND P0, PT, R9.reuse, -0x8, PT ;  /* 0xfffffff80900780c */ /* 0x040fe40003f02270 */
[----:B------:R-:W-:-:S03]  /*0b20*/  ISETP.EQ.AND P5, PT, R9, RZ, PT ;  /* 0x000000ff0900720c */ /* 0x000fc60003fa2270 */
[----:B------:R-:W-:Y:S01]  /*0b30*/  @P3 IMAD.MOV.U32 R3, RZ, RZ, R6 ;  /* 0x000000ffff033224 */ /* 0x000fe200078e0006 */
[C---:B------:R-:W-:Y:S01]  /*0b40*/  ISETP.EQ.AND P3, PT, R9.reuse, -0x4, PT ;  /* 0xfffffffc0900780c */ /* 0x040fe20003f62270 */
[--C-:B------:R-:W-:Y:S01]  /*0b50*/  @P4 IMAD.MOV.U32 R3, RZ, RZ, R12.reuse ;  /* 0x000000ffff034224 */ /* 0x100fe200078e000c */
[----:B------:R-:W-:Y:S01]  /*0b60*/  @P4 MOV R4, R6 ;  /* 0x0000000600044202 */ /* 0x000fe20000000f00 */
[----:B------:R-:W-:Y:S01]  /*0b70*/  @P2 IMAD.MOV.U32 R4, RZ, RZ, R12 ;  /* 0x000000ffff042224 */ /* 0x000fe200078e000c */
[----:B------:R-:W-:Y:S01]  /*0b80*/  ISETP.EQ.AND P4, PT, R9, 0x4, PT ;  /* 0x000000040900780c */ /* 0x000fe20003f82270 */
[----:B------:R-:W-:Y:S01]  /*0b90*/  @P2 IMAD.MOV.U32 R3, RZ, RZ, R13 ;  /* 0x000000ffff032224 */ /* 0x000fe200078e000d */
[----:B------:R-:W-:Y:S01]  /*0ba0*/  @P1 MOV R4, R13 ;  /* 0x0000000d00041202 */ /* 0x000fe20000000f00 */
[--C-:B------:R-:W-:Y:S02]  /*0bb0*/  @P1 IMAD.MOV.U32 R3, RZ, RZ, R14.reuse ;  /* 0x000000ffff031224 */ /* 0x100fe400078e000e */
[----:B------:R-:W-:-:S02]  /*0bc0*/  @P0 IMAD.MOV.U32 R4, RZ, RZ, R14 ;  /* 0x000000ffff040224 */ /* 0x000fc400078e000e */
[----:B------:R-:W-:Y:S02]  /*0bd0*/  @P0 IMAD.MOV.U32 R3, RZ, RZ, R15 ;  /* 0x000000ffff030224 */ /* 0x000fe400078e000f */
[----:B------:R-:W-:Y:S01]  /*0be0*/  @P3 MOV R4, R15 ;  /* 0x0000000f00043202 */ /* 0x000fe20000000f00 */
[--C-:B------:R-:W-:Y:S02]  /*0bf0*/  @P3 IMAD.MOV.U32 R3, RZ, RZ, R16.reuse ;  /* 0x000000ffff033224 */ /* 0x100fe400078e0010 */
[----:B------:R-:W-:Y:S01]  /*0c00*/  @P5 IMAD.MOV.U32 R4, RZ, RZ, R16 ;  /* 0x000000ffff045224 */ /* 0x000fe200078e0010 */
[----:B------:R-:W-:Y:S01]  /*0c10*/  @P4 MOV R4, R0 ;  /* 0x0000000000044202 */ /* 0x000fe20000000f00 */
[----:B------:R-:W-:Y:S01]  /*0c20*/  @P5 IMAD.MOV.U32 R3, RZ, RZ, R0 ;  /* 0x000000ffff035224 */ /* 0x000fe200078e0000 */
[----:B------:R-:W-:Y:S06]  /*0c30*/  @!P6 BRA `(.L_x_9) ;  /* 0x000000000024e947 */ /* 0x000fec0003800000 */
[----:B------:R-:W-:Y:S01]  /*0c40*/  @P1 IMAD.MOV.U32 R6, RZ, RZ, R12 ;  /* 0x000000ffff061224 */ /* 0x000fe200078e000c */
[----:B------:R-:W-:Y:S01]  /*0c50*/  SHF.L.W.U32.HI R3, R4, R5, R3 ;  /* 0x0000000504037219 */ /* 0x000fe20000010e03 */
[----:B------:R-:W-:Y:S01]  /*0c60*/  @P0 IMAD.MOV.U32 R6, RZ, RZ, R13 ;  /* 0x000000ffff060224 */ /* 0x000fe200078e000d */
[----:B------:R-:W-:Y:S01]  /*0c70*/  ISETP.EQ.AND P0, PT, R9, 0x8, PT ;  /* 0x000000080900780c */ /* 0x000fe20003f02270 */
[----:B------:R-:W-:Y:S01]  /*0c80*/  @P3 IMAD.MOV.U32 R6, RZ, RZ, R14 ;  /* 0x000000ffff063224 */ /* 0x000fe200078e000e */
[----:B------:R-:W-:Y:S01]  /*0c90*/  @P5 MOV R6, R15 ;  /* 0x0000000f00065202 */ /* 0x000fe20000000f00 */
[----:B------:R-:W-:-:S10]  /*0ca0*/  @P4 IMAD.MOV.U32 R6, RZ, RZ, R16 ;  /* 0x000000ffff064224 */ /* 0x000fd400078e0010 */
[----:B------:R-:W-:-:S05]  /*0cb0*/  @P0 IMAD.MOV.U32 R6, RZ, RZ, R0 ;  /* 0x000000ffff060224 */ /* 0x000fca00078e0000 */
[----:B------:R-:W-:-:S07]  /*0cc0*/  SHF.L.W.U32.HI R4, R6, R5, R4 ;  /* 0x0000000506047219 */ /* 0x000fce0000010e04 */
.L_x_9:
[----:B------:R-:W-:Y:S05]  /*0cd0*/  BSYNC.RECONVERGENT B1 ;  /* 0x0000000000017941 */ /* 0x000fea0003800200 */
.L_x_8:
[C---:B------:R-:W-:Y:S01]  /*0ce0*/  SHF.L.W.U32.HI R0, R4.reuse, 0x2, R3 ;  /* 0x0000000204007819 */ /* 0x040fe20000010e03 */
[----:B------:R-:W-:Y:S01]  /*0cf0*/  IMAD.SHL.U32 R4, R4, 0x4, RZ ;  /* 0x0000000404047824 */ /* 0x000fe200078e00ff */
[----:B------:R-:W-:Y:S01]  /*0d00*/  UMOV UR4, 0x54442d19 ;  /* 0x54442d1900047882 */ /* 0x000fe20000000000 */
[----:B------:R-:W-:Y:S01]  /*0d10*/  UMOV UR5, 0x3bf921fb ;  /* 0x3bf921fb00057882 */ /* 0x000fe20000000000 */
[----:B------:R-:W-:Y:S02]  /*0d20*/  SHF.R.S32.HI R5, RZ, 0x1f, R0 ;  /* 0x0000001fff057819 */ /* 0x000fe40000011400 */
[----:B------:R-:W-:Y:S02]  /*0d30*/  ISETP.GE.AND P0, PT, R0, RZ, PT ;  /* 0x000000ff0000720c */ /* 0x000fe40003f06270 */
[C---:B------:R-:W-:Y:S02]  /*0d40*/  LOP3.LUT R12, R5.reuse, R4, RZ, 0x3c, !PT ;  /* 0x00000004050c7212 */ /* 0x040fe400078e3cff */
[----:B------:R-:W-:-:S02]  /*0d50*/  LOP3.LUT R13, R5, R0, RZ, 0x3c, !PT ;  /* 0x00000000050d7212 */ /* 0x000fc400078e3cff */
[----:B------:R-:W-:Y:S02]  /*0d60*/  SHF.R.U32.HI R3, RZ, 0x1e, R3 ;  /* 0x0000001eff037819 */ /* 0x000fe40000011603 */
[----:B------:R-:W0:Y:S02]  /*0d70*/  I2F.F64.S64 R4, R12 ;  /* 0x0000000c00047312 */ /* 0x000e240000301c00 */
[----:B0-----:R-:W-:Y:S01]  /*0d80*/  DMUL R10, R4, UR4 ;  /* 0x00000004040a7c28 */ /* 0x001fe20008000000 */
[----:B------:R-:W-:-:S09]  /*0d90*/  LEA.HI R5, R0, R3, RZ, 0x1 ;  /* 0x0000000300057211 */ /* 0x000fd200078f08ff */
[----:B------:R-:W0:Y:S02]  /*0da0*/  F2F.F32.F64 R10, R10 ;  /* 0x0000000a000a7310 */ /* 0x000e240000301000 */
[----:B0-----:R-:W-:-:S07]  /*0db0*/  FSEL R4, -R10, R10, !P0 ;  /* 0x0000000a0a047208 */ /* 0x001fce0004000100 */
.L_x_6:
[----:B------:R-:W-:Y:S05]  /*0dc0*/  BSYNC.RECONVERGENT B0 ;  /* 0x0000000000007941 */ /* 0x000fea0003800200 */
.L_x_5:
[----:B------:R-:W0:Y:S01]  /*0dd0*/  LDC.64 R10, c[0x0][0x380] ;  /* 0x0000e000ff0a7b82 */ /* 0x000e220000000a00 */
[----:B------:R-:W-:Y:S01]  /*0de0*/  FMUL R6, R4, R4 ;  /* 0x0000000404067220 */ /* 0x000fe20000400000 */
[C---:B------:R-:W-:Y:S02]  /*0df0*/  LOP3.LUT R0, R5.reuse, 0x1, RZ, 0xc0, !PT ;  /* 0x0000000105007812 */ /* 0x040fe400078ec0ff */
[----:B------:R-:W-:Y:S01]  /*0e00*/  MOV R9, 0x3c0885e4 ;  /* 0x3c0885e400097802 */ /* 0x000fe20000000f00 */
[----:B------:R-:W-:Y:S01]  /*0e10*/  FFMA R7, R6, R7, -0.0013887860113754868507 ;  /* 0xbab607ed06077423 */ /* 0x000fe20000000007 */
[----:B------:R-:W-:Y:S01]  /*0e20*/  ISETP.NE.U32.AND P0, PT, R0, 0x1, PT ;  /* 0x000000010000780c */ /* 0x000fe20003f05070 */
[----:B------:R-:W-:Y:S02]  /*0e30*/  IMAD.MOV.U32 R0, RZ, RZ, 0x3e2aaaa8 ;  /* 0x3e2aaaa8ff007424 */ /* 0x000fe400078e00ff */
[----:B------:R-:W-:Y:S01]  /*0e40*/  VIADD R5, R5, 0x1 ;  /* 0x0000000105057836 */ /* 0x000fe20000000000 */
[----:B------:R-:W-:-:S02]  /*0e50*/  FSEL R7, R7, -0.00019574658654164522886, P0 ;  /* 0xb94d415307077808 */ /* 0x000fc40000000000 */
[----:B------:R-:W-:Y:S02]  /*0e60*/  FSEL R9, R9, 0.041666727513074874878, !P0 ;  /* 0x3d2aaabb09097808 */ /* 0x000fe40004000000 */
[----:B------:R-:W-:Y:S01]  /*0e70*/  LOP3.LUT P1, RZ, R5, 0x2, RZ, 0xc0, !PT ;  /* 0x0000000205ff7812 */ /* 0x000fe2000782c0ff */
[----:B0-----:R-:W-:-:S04]  /*0e80*/  IMAD.WIDE.U32 R10, R2, 0x4, R10 ;  /* 0x00000004020a7825 */ /* 0x001fc800078e000a */
[----:B------:R-:W-:Y:S01]  /*0e90*/  FFMA R7, R6, R7, R9 ;  /* 0x0000000706077223 */ /* 0x000fe20000000009 */
[----:B------:R0:W5:Y:S01]  /*0ea0*/  LDG.E R3, desc[UR6][R10.64] ;  /* 0x000000060a037981 */ /* 0x000162000c1e1900 */
[----:B------:R-:W-:Y:S01]  /*0eb0*/  BSSY.RECONVERGENT B0, `(.L_x_10) ;  /* 0x0000014000007945 */ /* 0x000fe20003800200 */
[----:B0-----:R-:W-:Y:S02]  /*0ec0*/  FSEL R10, -R0, -0.4999999701976776123, !P0 ;  /* 0xbeffffff000a7808 */ /* 0x001fe40004000100 */
[----:B------:R-:W-:-:S03]  /*0ed0*/  FSEL R0, R4, 1, !P0 ;  /* 0x3f80000004007808 */ /* 0x000fc60004000000 */
[C---:B------:R-:W-:Y:S02]  /*0ee0*/  FFMA R7, R6.reuse, R7, R10 ;  /* 0x0000000706077223 */ /* 0x040fe4000000000a */
[----:B------:R-:W-:-:S04]  /*0ef0*/  FFMA R5, R6, R0, RZ ;  /* 0x0000000006057223 */ /* 0x000fc800000000ff */
[----:B------:R-:W-:-:S04]  /*0f00*/  FFMA R0, R5, R7, R0 ;  /* 0x0000000705007223 */ /* 0x000fc80000000000 */
[----:B------:R-:W-:-:S04]  /*0f10*/  @P1 FADD R0, RZ, -R0 ;  /* 0x80000000ff001221 */ /* 0x000fc80000000000 */
[----:B------:R-:W-:-:S04]  /*0f20*/  FMUL R5, R0, R0 ;  /* 0x0000000000057220 */ /* 0x000fc80000400000 */
[----:B------:R-:W-:-:S04]  /*0f30*/  FFMA R5, R8, R8, R5 ;  /* 0x0000000808057223 */ /* 0x000fc80000000005 */
[----:B------:R-:W-:Y:S01]  /*0f40*/  VIADD R0, R5, 0xf3000000 ;  /* 0xf300000005007836 */ /* 0x000fe20000000000 */
[----:B------:R0:W1:Y:S04]  /*0f50*/  MUFU.RSQ R4, R5 ;  /* 0x0000000500047308 */ /* 0x0000680000001400 */
[----:B------:R-:W-:-:S13]  /*0f60*/  ISETP.GT.U32.AND P0, PT, R0, 0x727fffff, PT ;  /* 0x727fffff0000780c */ /* 0x000fda0003f04070 */
[----:B01----:R-:W-:Y:S05]  /*0f70*/  @!P0 BRA `(.L_x_11) ;  /* 0x00000000000c8947 */ /* 0x003fea0003800000 */
[----:B------:R-:W-:-:S07]  /*0f80*/  MOV R9, 0xfa0 ;  /* 0x00000fa000097802 */ /* 0x000fce0000000f00 */
[----:B-----5:R-:W-:Y:S05]  /*0f90*/  CALL.REL.NOINC `($__internal_0_$__cuda_sm20_sqrt_rn_f32_slowpath) ;  /* 0x00000000002c7944 */ /* 0x020fea0003c00000 */
[----:B------:R-:W-:Y:S05]  /*0fa0*/  BRA `(.L_x_12) ;  /* 0x0000000000107947 */ /* 0x000fea0003800000 */
.L_x_11:
[----:B------:R-:W-:Y:S01]  /*0fb0*/  FMUL.FTZ R0, R5, R4 ;  /* 0x0000000405007220 */ /* 0x000fe20000410000 */
[----:B------:R-:W-:-:S03]  /*0fc0*/  FMUL.FTZ R4, R4, 0.5 ;  /* 0x3f00000004047820 */ /* 0x000fc60000410000 */
[----:B------:R-:W-:-:S04]  /*0fd0*/  FFMA R5, -R0, R0, R5 ;  /* 0x0000000000057223 */ /* 0x000fc80000000105 */
[----:B------:R-:W-:-:S07]  /*0fe0*/  FFMA R0, R5, R4, R0 ;  /* 0x0000000405007223 */ /* 0x000fce0000000000 */
.L_x_12:
[----:B------:R-:W-:Y:S05]  /*0ff0*/  BSYNC.RECONVERGENT B0 ;  /* 0x0000000000007941 */ /* 0x000fea0003800200 */
.L_x_10:
[----:B------:R-:W0:Y:S01]  /*1000*/  LDC.64 R4, c[0x0][0x388] ;  /* 0x0000e200ff047b82 */ /* 0x000e220000000a00 */
[----:B-----5:R-:W-:Y:S01]  /*1010*/  FADD R7, R3, R0 ;  /* 0x0000000003077221 */ /* 0x020fe20000000000 */
[----:B0-----:R-:W-:-:S05]  /*1020*/  IMAD.WIDE.U32 R2, R2, 0x4, R4 ;  /* 0x0000000402027825 */ /* 0x001fca00078e0004 */
[----:B------:R-:W-:Y:S01]  /*1030*/  STG.E desc[UR6][R2.64], R7 ;  /* 0x0000000702007986 */ /* 0x000fe2000c101906 */
[----:B------:R-:W-:Y:S05]  /*1040*/  EXIT ;  /* 0x000000000000794d */ /* 0x000fea0003800000 */
        .weak           $__internal_0_$__cuda_sm20_sqrt_rn_f32_slowpath
        .type           $__internal_0_$__cuda_sm20_sqrt_rn_f32_slowpath,@function
        .size           $__internal_0_$__cuda_sm20_sqrt_rn_f32_slowpath,(.L_x_15 - $__internal_0_$__cuda_sm20_sqrt_rn_f32_slowpath)
$__internal_0_$__cuda_sm20_sqrt_rn_f32_slowpath:
[----:B------:R-:W-:-:S13]  /*1050*/  LOP3.LUT P0, RZ, R5, 0x7fffffff, RZ, 0xc0, !PT ;  /* 0x7fffffff05ff7812 */ /* 0x000fda000780c0ff */
[----:B------:R-:W-:Y:S01]  /*1060*/  @!P0 MOV R4, R5 ;  /* 0x0000000500048202 */ /* 0x000fe20000000f00 */
[----:B------:R-:W-:Y:S06]  /*1070*/  @!P0 BRA `(.L_x_13) ;  /* 0x0000000000448947 */ /* 0x000fec0003800000 */
[----:B------:R-:W-:Y:S01]  /*1080*/  FSETP.GEU.FTZ.AND P0, PT, R5, RZ, PT ;  /* 0x000000ff0500720b */ /* 0x000fe20003f1e000 */
[----:B------:R-:W-:-:S12]  /*1090*/  IMAD.MOV.U32 R0, RZ, RZ, R5 ;  /* 0x000000ffff007224 */ /* 0x000fd800078e0005 */
[----:B------:R-:W-:Y:S01]  /*10a0*/  @!P0 IMAD.MOV.U32 R4, RZ, RZ, 0x7fffffff ;  /* 0x7fffffffff048424 */ /* 0x000fe200078e00ff */
[----:B------:R-:W-:Y:S06]  /*10b0*/  @!P0 BRA `(.L_x_13) ;  /* 0x0000000000348947 */ /* 0x000fec0003800000 */
[----:B------:R-:W-:-:S13]  /*10c0*/  FSETP.GTU.FTZ.AND P0, PT, |R0|, +INF , PT ;  /* 0x7f8000000000780b */ /* 0x000fda0003f1c200 */
[----:B------:R-:W-:Y:S01]  /*10d0*/  @P0 FADD.FTZ R4, R0, 1 ;  /* 0x3f80000000040421 */ /* 0x000fe20000010000 */
[----:B------:R-:W-:Y:S06]  /*10e0*/  @P0 BRA `(.L_x_13) ;  /* 0x0000000000280947 */ /* 0x000fec0003800000 */
[----:B------:R-:W-:-:S13]  /*10f0*/  FSETP.NEU.FTZ.AND P0, PT, |R0|, +INF , PT ;  /* 0x7f8000000000780b */ /* 0x000fda0003f1d200 */
[----:B------:R-:W-:-:S04]  /*1100*/  @P0 FFMA R5, R0, 1.84467440737095516160e+19, RZ ;  /* 0x5f80000000050823 */ /* 0x000fc800000000ff */
[----:B------:R-:W0:Y:S02]  /*1110*/  @P0 MUFU.RSQ R4, R5 ;  /* 0x0000000500040308 */ /* 0x000e240000001400 */
[----:B0-----:R-:W-:Y:S01]  /*1120*/  @P0 FMUL.FTZ R6, R5, R4 ;  /* 0x0000000405060220 */ /* 0x001fe20000410000 */
[----:B------:R-:W-:Y:S01]  /*1130*/  @P0 FMUL.FTZ R8, R4, 0.5 ;  /* 0x3f00000004080820 */ /* 0x000fe20000410000 */
[----:B------:R-:W-:Y:S02]  /*1140*/  @!P0 IMAD.MOV.U32 R4, RZ, RZ, R0 ;  /* 0x000000ffff048224 */ /* 0x000fe400078e0000 */
[----:B------:R-:W-:-:S04]  /*1150*/  @P0 FADD.FTZ R7, -R6, -RZ ;  /* 0x800000ff06070221 */ /* 0x000fc80000010100 */
[----:B------:R-:W-:-:S04]  /*1160*/  @P0 FFMA R7, R6, R7, R5 ;  /* 0x0000000706070223 */ /* 0x000fc80000000005 */
[----:B------:R-:W-:-:S04]  /*1170*/  @P0 FFMA R7, R7, R8, R6 ;  /* 0x0000000807070223 */ /* 0x000fc80000000006 */
[----:B------:R-:W-:-:S07]  /*1180*/  @P0 FMUL.FTZ R4, R7, 2.3283064365386962891e-10 ;  /* 0x2f80000007040820 */ /* 0x000fce0000410000 */
.L_x_13:
[----:B------:R-:W-:Y:S01]  /*1190*/  MOV R0, R4 ;  /* 0x0000000400007202 */ /* 0x000fe20000000f00 */
[----:B------:R-:W-:Y:S02]  /*11a0*/  IMAD.MOV.U32 R4, RZ, RZ, R9 ;  /* 0x000000ffff047224 */ /* 0x000fe400078e0009 */
[----:B------:R-:W-:-:S04]  /*11b0*/  IMAD.MOV.U32 R5, RZ, RZ, 0x0 ;  /* 0x00000000ff057424 */ /* 0x000fc800078e00ff */
[----:B------:R-:W-:Y:S05]  /*11c0*/  RET.REL.NODEC R4 `(_Z6kernelPfS_i) ;  /* 0xffffffec048c7950 */ /* 0x000fea0003c3ffff */
.L_x_14:
[----:B------:R-:W-:-:S00]  /*11d0*/  BRA `(.L_x_14) ;  /* 0xfffffffc00fc7947 */ /* 0x000fc0000383ffff */
[----:B------:R-:W-:-:S00]  /*11e0*/  NOP ;  /* 0x0000000000007918 */ /* 0x000fc00000000000 */
        /* <DEDUP_REMOVED lines=9> */
.L_x_15:


//--------------------- .nv.global.init           --------------------------
	.section	.nv.global.init,"aw",@progbits
	.align	4
.nv.global.init:
	.type		__cudart_i2opi_f,@object
	.size		__cudart_i2opi_f,(.L_0 - __cudart_i2opi_f)
__cudart_i2opi_f:
        /*0000*/ 	.byte	0x41, 0x90, 0x43, 0x3c, 0x99, 0x95, 0x62, 0xdb, 0xc0, 0xdd, 0x34, 0xf5, 0xd1, 0x57, 0x27, 0xfc
        /*0010*/ 	.byte	0x29, 0x15, 0x44, 0x4e, 0x6e, 0x83, 0xf9, 0xa2
.L_0:


//--------------------- .nv.shared.reserved.0     --------------------------
	.section	.nv.shared.reserved.0,"aw",@nobits
	.weak		__nv_reservedSMEM_offset_0_alias
	.size		__nv_reservedSMEM_offset_0_alias, 0, 64
	.other		__nv_reservedSMEM_offset_0_alias,@"STO_CUDA_RESERVED_SHARED STV_DEFAULT"
__nv_reservedSMEM_offset_0_alias:
	.zero		0
	.zero		64


//--------------------- .nv.constant0._Z6kernelPfS_i --------------------------
	.section	.nv.constant0._Z6kernelPfS_i,"a",@progbits
	.sectionflags	@""
	.align	4
.nv.constant0._Z6kernelPfS_i:
	.zero		916


//--------------------- SYMBOLS --------------------------

	.type		.nv.reservedSmem.offset0,@object
	.size		.nv.reservedSmem.offset0,0x4
